	.headerflags	@"EF_CUDA_TEXMODE_UNIFIED EF_CUDA_64BIT_ADDRESS EF_CUDA_ACCELERATORS EF_CUDA_SM90 EF_CUDA_VIRTUAL_SM(EF_CUDA_SM90)"
	.elftype	@"ET_EXEC"


//--------------------- .nv.info                  --------------------------
	.section	.nv.info,"",@"SHT_CUDA_INFO"
	.align	4


	//----- nvinfo : EIATTR_REGCOUNT
	.align		4
        /*0000*/ 	.byte	0x04, 0x2f
        /*0002*/ 	.short	(.L_1 - .L_0)
	.align		4
.L_0:
        /*0004*/ 	.word	index@(triton_poi_fused_add_mul_0)
        /*0008*/ 	.word	0x00000010


	//----- nvinfo : EIATTR_MIN_STACK_SIZE
	.align		4
.L_1:
        /*000c*/ 	.byte	0x04, 0x12
        /*000e*/ 	.short	(.L_3 - .L_2)
	.align		4
.L_2:
        /*0010*/ 	.word	index@(triton_poi_fused_add_mul_0)
        /*0014*/ 	.word	0x00000000


	//----- nvinfo : EIATTR_FRAME_SIZE
	.align		4
.L_3:
        /*0018*/ 	.byte	0x04, 0x11
        /*001a*/ 	.short	(.L_5 - .L_4)
	.align		4
.L_4:
        /*001c*/ 	.word	index@(triton_poi_fused_add_mul_0)
        /*0020*/ 	.word	0x00000000


	//----- nvinfo : EIATTR_MIN_STACK_SIZE
	.align		4
.L_5:
        /*0024*/ 	.byte	0x04, 0x12
        /*0026*/ 	.short	(.L_7 - .L_6)
	.align		4
.L_6:
        /*0028*/ 	.word	index@(triton_poi_fused_add_mul_0)
        /*002c*/ 	.word	0x00000000
.L_7:


//--------------------- .nv.info.triton_poi_fused_add_mul_0 --------------------------
	.section	.nv.info.triton_poi_fused_add_mul_0,"",@"SHT_CUDA_INFO"
	.sectionflags	@""
	.align	4


	//----- nvinfo : EIATTR_CUDA_API_VERSION
	.align		4
        /*0000*/ 	.byte	0x04, 0x37
        /*0002*/ 	.short	(.L_9 - .L_8)
.L_8:
        /*0004*/ 	.word	0x0000007c


	//----- nvinfo : EIATTR_KPARAM_INFO
	.align		4
.L_9:
        /*0008*/ 	.byte	0x04, 0x17
        /*000a*/ 	.short	(.L_11 - .L_10)
.L_10:
        /*000c*/ 	.word	0x00000000
        /*0010*/ 	.short	0x0004
        /*0012*/ 	.short	0x0020
        /*0014*/ 	.byte	0x00, 0xf0, 0x11, 0x00


	//----- nvinfo : EIATTR_KPARAM_INFO
	.align		4
.L_11:
        /*0018*/ 	.byte	0x04, 0x17
        /*001a*/ 	.short	(.L_13 - .L_12)
.L_12:
        /*001c*/ 	.word	0x00000000
        /*0020*/ 	.short	0x0003
        /*0022*/ 	.short	0x0018
        /*0024*/ 	.byte	0x00, 0xf4, 0x21, 0x00


	//----- nvinfo : EIATTR_KPARAM_INFO
	.align		4
.L_13:
        /*0028*/ 	.byte	0x04, 0x17
        /*002a*/ 	.short	(.L_15 - .L_14)
.L_14:
        /*002c*/ 	.word	0x00000000
        /*0030*/ 	.short	0x0002
        /*0032*/ 	.short	0x0010
        /*0034*/ 	.byte	0x00, 0xf4, 0x21, 0x00


	//----- nvinfo : EIATTR_KPARAM_INFO
	.align		4
.L_15:
        /*0038*/ 	.byte	0x04, 0x17
        /*003a*/ 	.short	(.L_17 - .L_16)
.L_16:
        /*003c*/ 	.word	0x00000000
        /*0040*/ 	.short	0x0001
        /*0042*/ 	.short	0x0008
        /*0044*/ 	.byte	0x00, 0xf4, 0x21, 0x00


	//----- nvinfo : EIATTR_KPARAM_INFO
	.align		4
.L_17:
        /*0048*/ 	.byte	0x04, 0x17
        /*004a*/ 	.short	(.L_19 - .L_18)
.L_18:
        /*004c*/ 	.word	0x00000000
        /*0050*/ 	.short	0x0000
        /*0052*/ 	.short	0x0000
        /*0054*/ 	.byte	0x00, 0xf4, 0x21, 0x00


	//----- nvinfo : EIATTR_SPARSE_MMA_MASK
	.align		4
.L_19:
        /*0058*/ 	.byte	0x03, 0x50
        /*005a*/ 	.short	0x0000


	//----- nvinfo : EIATTR_MAXREG_COUNT
	.align		4
        /*005c*/ 	.byte	0x03, 0x1b
        /*005e*/ 	.short	0x00ff


	//----- nvinfo : EIATTR_EXIT_INSTR_OFFSETS
	.align		4
        /*0060*/ 	.byte	0x04, 0x1c
        /*0062*/ 	.short	(.L_21 - .L_20)


	//   ....[0]....
.L_20:
        /*0064*/ 	.word	0x000001b0


	//   ....[1]....
        /*0068*/ 	.word	0x000001d0


	//----- nvinfo : EIATTR_REQNTID
	.align		4
.L_21:
        /*006c*/ 	.byte	0x04, 0x10
        /*006e*/ 	.short	(.L_23 - .L_22)
.L_22:
        /*0070*/ 	.word	0x00000080
        /*0074*/ 	.word	0x00000001
        /*0078*/ 	.word	0x00000001


	//----- nvinfo : EIATTR_CBANK_PARAM_SIZE
	.align		4
.L_23:
        /*007c*/ 	.byte	0x03, 0x19
        /*007e*/ 	.short	0x0024


	//----- nvinfo : EIATTR_PARAM_CBANK
	.align		4
        /*0080*/ 	.byte	0x04, 0x0a
        /*0082*/ 	.short	(.L_25 - .L_24)
	.align		4
.L_24:
        /*0084*/ 	.word	index@(.nv.constant0.triton_poi_fused_add_mul_0)
        /*0088*/ 	.short	0x0210
        /*008a*/ 	.short	0x0024


	//----- nvinfo : EIATTR_SW_WAR
	.align		4
.L_25:
        /*008c*/ 	.byte	0x04, 0x36
        /*008e*/ 	.short	(.L_27 - .L_26)
.L_26:
        /*0090*/ 	.word	0x00000008
.L_27:


//--------------------- .nv.callgraph             --------------------------
	.section	.nv.callgraph,"",@"SHT_CUDA_CALLGRAPH"
	.align	4
	.sectionentsize	8
	.align		4
        /*0000*/ 	.word	0x00000000
	.align		4
        /*0004*/ 	.word	0xffffffff
	.align		4
        /*0008*/ 	.word	0x00000000
	.align		4
        /*000c*/ 	.word	0xfffffffe
	.align		4
        /*0010*/ 	.word	0x00000000
	.align		4
        /*0014*/ 	.word	0xfffffffd
	.align		4
        /*0018*/ 	.word	0x00000000
	.align		4
        /*001c*/ 	.word	0xfffffffc


//--------------------- .text.triton_poi_fused_add_mul_0 --------------------------
	.section	.text.triton_poi_fused_add_mul_0,"ax",@progbits
	.align	128
        .global         triton_poi_fused_add_mul_0
        .type           triton_poi_fused_add_mul_0,@function
        .size           triton_poi_fused_add_mul_0,(.L_x_1 - triton_poi_fused_add_mul_0)
        .other          triton_poi_fused_add_mul_0,@"STO_CUDA_ENTRY STV_DEFAULT"
triton_poi_fused_add_mul_0:
.text.triton_poi_fused_add_mul_0:
[----:B------:R-:W0:Y:S02]  /*0000*/  LDC R1, c[0x0][0x28] ;  /* 0x00000a00ff017b82 */ /* 0x000e240000000800 */
[----:B------:R-:W1:Y:S01]  /*0010*/  S2R R0, SR_TID.X ;  /* 0x0000000000007919 */ /* 0x000e620000002100 */
[----:B------:R-:W2:Y:S01]  /*0020*/  LDC.64 R2, c[0x0][0x210] ;  /* 0x00008400ff027b82 */ /* 0x000ea20000000a00 */
[----:B------:R-:W-:Y:S01]  /*0030*/  HFMA2.MMA R13, -RZ, RZ, 0, 0 ;  /* 0x00000000ff0d7435 */ /* 0x000fe200000001ff */
[----:B------:R-:W-:Y:S01]  /*0040*/  IMAD.MOV.U32 R10, RZ, RZ, RZ ;  /* 0x000000ffff0a7224 */ /* 0x000fe200078e00ff */
[----:B------:R-:W3:Y:S01]  /*0050*/  S2R R11, SR_CTAID.X ;  /* 0x00000000000b7919 */ /* 0x000ee20000002500 */
[----:B------:R-:W-:-:S04]  /*0060*/  ULDC.64 UR4, c[0x0][0x208] ;  /* 0x0000820000047ab9 */ /* 0x000fc80000000a00 */
[----:B------:R-:W4:Y:S08]  /*0070*/  LDC.64 R4, c[0x0][0x218] ;  /* 0x00008600ff047b82 */ /* 0x000f300000000a00 */
[----:B------:R-:W5:Y:S01]  /*0080*/  LDC.64 R6, c[0x0][0x220] ;  /* 0x00008800ff067b82 */ /* 0x000f620000000a00 */
[----:B-1----:R-:W-:Y:S02]  /*0090*/  LOP3.LUT R0, R0, 0x7f, RZ, 0xc0, !PT ;  /* 0x0000007f00007812 */ /* 0x002fe400078ec0ff */
[----:B---3--:R-:W-:-:S03]  /*00a0*/  SHF.R.S32.HI R8, RZ, 0x18, R11 ;  /* 0x00000018ff087819 */ /* 0x008fc6000001140b */
[----:B------:R-:W-:Y:S01]  /*00b0*/  IMAD R11, R11, 0x80, R0 ;  /* 0x000000800b0b7824 */ /* 0x000fe200078e0200 */
[----:B------:R-:W-:-:S03]  /*00c0*/  SGXT R0, R8, 0x1 ;  /* 0x000000010800781a */ /* 0x000fc60000000200 */
[C---:B--2---:R-:W-:Y:S01]  /*00d0*/  IMAD.WIDE R2, R11.reuse, 0x4, R2 ;  /* 0x000000040b027825 */ /* 0x044fe200078e0202 */
[----:B------:R-:W-:Y:S02]  /*00e0*/  ISETP.GE.AND P0, PT, R11, 0x100, PT ;  /* 0x000001000b00780c */ /* 0x000fe40003f06270 */
[----:B------:R-:W-:-:S04]  /*00f0*/  LEA.HI R0, R0, R11, RZ, 0x2 ;  /* 0x0000000b00007211 */ /* 0x000fc800078f10ff */
[----:B------:R-:W-:-:S04]  /*0100*/  LOP3.LUT R0, R0, 0xfffffffc, RZ, 0xc0, !PT ;  /* 0xfffffffc00007812 */ /* 0x000fc800078ec0ff */
[----:B------:R-:W-:Y:S01]  /*0110*/  IADD3 R9, R11, -R0, RZ ;  /* 0x800000000b097210 */ /* 0x000fe20007ffe0ff */
[----:B------:R-:W-:-:S04]  /*0120*/  IMAD.MOV.U32 R0, RZ, RZ, RZ ;  /* 0x000000ffff007224 */ /* 0x000fc800078e00ff */
[C---:B----4-:R-:W-:Y:S02]  /*0130*/  IMAD.WIDE R4, R9.reuse, 0x4, R4 ;  /* 0x0000000409047825 */ /* 0x050fe400078e0204 */
[----:B------:R-:W2:Y:S02]  /*0140*/  @!P0 LDG.E R0, desc[UR4][R2.64] ;  /* 0x0000000402008981 */ /* 0x000ea4000c1e1900 */
[----:B-----5:R-:W-:Y:S02]  /*0150*/  IMAD.WIDE R6, R9, 0x4, R6 ;  /* 0x0000000409067825 */ /* 0x020fe400078e0206 */
[----:B------:R-:W2:Y:S01]  /*0160*/  @!P0 LDG.E.EL R13, desc[UR4][R4.64] ;  /* 0x00000004040d8981 */ /* 0x000ea2000c2e1900 */
[----:B------:R-:W1:Y:S03]  /*0170*/  LDC.64 R8, c[0x0][0x228] ;  /* 0x00008a00ff087b82 */ /* 0x000e660000000a00 */
[----:B------:R-:W2:Y:S01]  /*0180*/  @!P0 LDG.E.EL R10, desc[UR4][R6.64] ;  /* 0x00000004060a8981 */ /* 0x000ea2000c2e1900 */
[----:B-1----:R-:W-:-:S04]  /*0190*/  IMAD.WIDE R8, R11, 0x4, R8 ;  /* 0x000000040b087825 */ /* 0x002fc800078e0208 */
[----:B--2---:R-:W-:Y:S01]  /*01a0*/  FFMA R13, R13, R0, R10 ;  /* 0x000000000d0d7223 */ /* 0x004fe2000000000a */
[----:B------:R-:W-:Y:S06]  /*01b0*/  @P0 EXIT ;  /* 0x000000000000094d */ /* 0x000fec0003800000 */
[----:B------:R-:W-:Y:S01]  /*01c0*/  STG.E desc[UR4][R8.64], R13 ;  /* 0x0000000d08007986 */ /* 0x000fe2000c101904 */
[----:B------:R-:W-:Y:S05]  /*01d0*/  EXIT ;  /* 0x000000000000794d */ /* 0x000fea0003800000 */
.L_x_0:
[----:B------:R-:W-:-:S00]  /*01e0*/  BRA `(.L_x_0) ;  /* 0xfffffffc00fc7947 */ /* 0x000fc0000383ffff */
[----:B------:R-:W-:-:S00]  /*01f0*/  NOP ;  /* 0x0000000000007918 */ /* 0x000fc00000000000 */
        /* <DEDUP_REMOVED lines=8> */
.L_x_1:


//--------------------- .nv.constant0.triton_poi_fused_add_mul_0 --------------------------
	.section	.nv.constant0.triton_poi_fused_add_mul_0,"a",@progbits
	.sectionflags	@""
	.align	4
.nv.constant0.triton_poi_fused_add_mul_0:
	.zero		564
